//
// Generated by NVIDIA NVVM Compiler
//
// Compiler Build ID: CL-36424714
// Cuda compilation tools, release 13.0, V13.0.88
// Based on NVVM 20.0.0
//

.version 9.0
.target sm_100
.address_size 64

	// .globl	_Z14print_from_gpuv
.extern .func  (.param .b32 func_retval0) vprintf
(
	.param .b64 vprintf_param_0,
	.param .b64 vprintf_param_1
)
;
.global .align 1 .b8 $str[46] = {72, 101, 108, 108, 111, 32, 87, 111, 114, 108, 100, 33, 32, 102, 114, 111, 109, 32, 116, 104, 114, 101, 97, 100, 32, 91, 37, 100, 44, 37, 100, 93, 32, 70, 114, 111, 109, 32, 100, 101, 118, 105, 99, 101, 10};

.visible .entry _Z14print_from_gpuv()
{
	.local .align 8 .b8 	__local_depot0[8];
	.reg .b64 	%SP;
	.reg .b64 	%SPL;
	.reg .b32 	%r<5>;
	.reg .b64 	%rd<5>;

	mov.u64 	%SPL, __local_depot0;
	cvta.local.u64 	%SP, %SPL;
	add.u64 	%rd1, %SP, 0;
	add.u64 	%rd2, %SPL, 0;
	mov.u32 	%r1, %tid.x;
	mov.u32 	%r2, %ctaid.x;
	st.local.v2.u32 	[%rd2], {%r1, %r2};
	mov.u64 	%rd3, $str;
	cvta.global.u64 	%rd4, %rd3;
	{ // callseq 0, 0
	.param .b64 param0;
	st.param.b64 	[param0], %rd4;
	.param .b64 param1;
	st.param.b64 	[param1], %rd1;
	.param .b32 retval0;
	call.uni (retval0), 
	vprintf, 
	(
	param0, 
	param1
	);
	ld.param.b32 	%r3, [retval0];
	} // callseq 0
	ret;

}


// ===== COMPILED SASS (sm_100) =====

	.target	sm_100

	.elftype	@"ET_EXEC"


//--------------------- .note.nv.tkinfo           --------------------------
	.section	.note.nv.tkinfo,"",@"SHT_NOTE"
	.sectionflags	@"SHF_NOTE_NV_TKINFO"
	.tkinfo
        /*0018*/ 	.word	0x00000002
        /*0030*/ 	.string	""
        /*0030*/ 	.string	"ptxas"
        /*0030*/ 	.string	"Cuda compilation tools, release 13.0, V13.0.88"
        /*0030*/ 	.string	"Build cuda_13.0.r13.0/compiler.36424714_0"
        /*0030*/ 	.string	"-arch sm_100 -m 64 "



//--------------------- .note.nv.cuinfo           --------------------------
	.section	.note.nv.cuinfo,"",@"SHT_NOTE"
	.sectionflags	@"SHF_NOTE_NV_CUINFO"
        /*0018*/ 	.short	0x0002
        /*001a*/ 	.short	0x0064
        /*001c*/ 	.short	0x0082
	.zero		2


//--------------------- .nv.info                  --------------------------
	.section	.nv.info,"",@"SHT_CUDA_INFO"
	.align	4


	//----- nvinfo : EIATTR_REGCOUNT
	.align		4
        /*0000*/ 	.byte	0x04, 0x2f
        /*0002*/ 	.short	(.L_2 - .L_1)
	.align		4
.L_1:
        /*0004*/ 	.word	index@(_Z14print_from_gpuv)
        /*0008*/ 	.word	0x00000018


	//----- nvinfo : EIATTR_FRAME_SIZE
	.align		4
.L_2:
        /*000c*/ 	.byte	0x04, 0x11
        /*000e*/ 	.short	(.L_4 - .L_3)
	.align		4
.L_3:
        /*0010*/ 	.word	index@(_Z14print_from_gpuv)
        /*0014*/ 	.word	0x00000008


	//----- nvinfo : EIATTR_MIN_STACK_SIZE
	.align		4
.L_4:
        /*0018*/ 	.byte	0x04, 0x12
        /*001a*/ 	.short	(.L_6 - .L_5)
	.align		4
.L_5:
        /*001c*/ 	.word	index@(_Z14print_from_gpuv)
        /*0020*/ 	.word	0x00000008
.L_6:


//--------------------- .nv.compat                --------------------------
	.section	.nv.compat,"",@"SHT_CUDA_COMPAT_INFO"
	.align	4
        /*0000*/ 	.byte	0x02, 0x09, 0x00, 0x00, 0x02, 0x02, 0x01, 0x00, 0x02, 0x05, 0x05, 0x00, 0x03, 0x07, 0x01, 0x01
        /*0010*/ 	.byte	0x02, 0x03, 0x00, 0x00, 0x02, 0x06, 0x01, 0x00, 0x04, 0x0b, 0x08, 0x00, 0x09, 0x00, 0x00, 0x00
        /*0020*/ 	.byte	0x00, 0x00, 0x00, 0x00


//--------------------- .nv.info._Z14print_from_gpuv --------------------------
	.section	.nv.info._Z14print_from_gpuv,"",@"SHT_CUDA_INFO"
	.sectionflags	@""
	.align	4


	//----- nvinfo : EIATTR_CUDA_API_VERSION
	.align		4
        /*0000*/ 	.byte	0x04, 0x37
        /*0002*/ 	.short	(.L_8 - .L_7)
.L_7:
        /*0004*/ 	.word	0x00000082


	//----- nvinfo : EIATTR_SPARSE_MMA_MASK
	.align		4
.L_8:
        /*0008*/ 	.byte	0x03, 0x50
        /*000a*/ 	.short	0x0000


	//----- nvinfo : EIATTR_MAXREG_COUNT
	.align		4
        /*000c*/ 	.byte	0x03, 0x1b
        /*000e*/ 	.short	0x00ff


	//----- nvinfo : EIATTR_EXTERNS
	.align		4
        /*0010*/ 	.byte	0x04, 0x0f
        /*0012*/ 	.short	(.L_10 - .L_9)


	//   ....[0]....
	.align		4
.L_9:
        /*0014*/ 	.word	index@(vprintf)


	//----- nvinfo : EIATTR_MERCURY_ISA_VERSION
	.align		4
.L_10:
        /*0018*/ 	.byte	0x03, 0x5f
        /*001a*/ 	.short	0x0101


	//----- nvinfo : EIATTR_VRC_CTA_INIT_COUNT
	.align		4
        /*001c*/ 	.byte	0x02, 0x4a
	.zero		1
	.zero		1


	//----- nvinfo : EIATTR_SYSCALL_OFFSETS
	.align		4
        /*0020*/ 	.byte	0x04, 0x46
        /*0022*/ 	.short	(.L_12 - .L_11)


	//   ....[0]....
.L_11:
        /*0024*/ 	.word	0x000000f0


	//----- nvinfo : EIATTR_EXIT_INSTR_OFFSETS
	.align		4
.L_12:
        /*0028*/ 	.byte	0x04, 0x1c
        /*002a*/ 	.short	(.L_14 - .L_13)


	//   ....[0]....
.L_13:
        /*002c*/ 	.word	0x00000100


	//----- nvinfo : EIATTR_SW_WAR
	.align		4
.L_14:
        /*0030*/ 	.byte	0x04, 0x36
        /*0032*/ 	.short	(.L_16 - .L_15)
.L_15:
        /*0034*/ 	.word	0x00000008
.L_16:


//--------------------- .nv.callgraph             --------------------------
	.section	.nv.callgraph,"",@"SHT_CUDA_CALLGRAPH"
	.align	4
	.sectionentsize	8
	.align		4
        /*0000*/ 	.word	0x00000000
	.align		4
        /*0004*/ 	.word	0xffffffff
	.align		4
        /*0008*/ 	.word	index@(_Z14print_from_gpuv)
	.align		4
        /*000c*/ 	.word	index@(vprintf)
	.align		4
        /*0010*/ 	.word	0x00000000
	.align		4
        /*0014*/ 	.word	0xfffffffe
	.align		4
        /*0018*/ 	.word	0x00000000
	.align		4
        /*001c*/ 	.word	0xfffffffd
	.align		4
        /*0020*/ 	.word	0x00000000
	.align		4
        /*0024*/ 	.word	0xfffffffc


//--------------------- .nv.constant4             --------------------------
	.section	.nv.constant4,"a",@progbits
	.align	8
	.align		8
.nv.constant4:
        /*0000*/ 	.dword	vprintf
	.align		8
        /*0008*/ 	.dword	$str


//--------------------- .text._Z14print_from_gpuv --------------------------
	.section	.text._Z14print_from_gpuv,"ax",@progbits
	.align	128
        .global         _Z14print_from_gpuv
        .type           _Z14print_from_gpuv,@function
        .size           _Z14print_from_gpuv,(.L_x_2 - _Z14print_from_gpuv)
        .other          _Z14print_from_gpuv,@"STO_CUDA_ENTRY STV_DEFAULT"
_Z14print_from_gpuv:
.text._Z14print_from_gpuv:
[----:B------:R-:W0:Y:S01]  /*0000*/  LDC R1, c[0x0][0x37c] ;  /* 0x0000df00ff017b82 */ /* 0x000e220000000800 */
[----:B------:R-:W1:Y:S01]  /*0010*/  S2R R8, SR_TID.X ;  /* 0x0000000000087919 */ /* 0x000e620000002100 */
[----:B0-----:R-:W-:Y:S01]  /*0020*/  VIADD R1, R1, 0xfffffff8 ;  /* 0xfffffff801017836 */ /* 0x001fe20000000000 */
[----:B------:R-:W-:Y:S01]  /*0030*/  MOV R0, 0x0 ;  /* 0x0000000000007802 */ /* 0x000fe20000000f00 */
[----:B------:R-:W0:Y:S01]  /*0040*/  LDCU UR4, c[0x0][0x2f8] ;  /* 0x00005f00ff0477ac */ /* 0x000e220008000800 */
[----:B------:R-:W1:Y:S03]  /*0050*/  S2R R9, SR_CTAID.X ;  /* 0x0000000000097919 */ /* 0x000e660000002500 */
[----:B------:R2:W3:Y:S01]  /*0060*/  LDC.64 R2, c[0x4][R0] ;  /* 0x0100000000027b82 */ /* 0x0004e20000000a00 */
[----:B------:R-:W4:Y:S01]  /*0070*/  LDCU.64 UR6, c[0x4][0x8] ;  /* 0x01000100ff0677ac */ /* 0x000f220008000a00 */
[----:B------:R-:W5:Y:S01]  /*0080*/  LDCU UR5, c[0x0][0x2fc] ;  /* 0x00005f80ff0577ac */ /* 0x000f620008000800 */
[----:B0-----:R-:W-:Y:S01]  /*0090*/  IADD3 R6, P0, PT, R1, UR4, RZ ;  /* 0x0000000401067c10 */ /* 0x001fe2000ff1e0ff */
[----:B----4-:R-:W-:Y:S01]  /*00a0*/  IMAD.U32 R4, RZ, RZ, UR6 ;  /* 0x00000006ff047e24 */ /* 0x010fe2000f8e00ff */
[----:B------:R-:W-:-:S03]  /*00b0*/  MOV R5, UR7 ;  /* 0x0000000700057c02 */ /* 0x000fc60008000f00 */
[----:B-----5:R-:W-:Y:S01]  /*00c0*/  IMAD.X R7, RZ, RZ, UR5, P0 ;  /* 0x00000005ff077e24 */ /* 0x020fe200080e06ff */
[----:B-1----:R2:W-:Y:S07]  /*00d0*/  STL.64 [R1], R8 ;  /* 0x0000000801007387 */ /* 0x0025ee0000100a00 */
[----:B------:R-:W-:-:S07]  /*00e0*/  LEPC R20, `(.L_x_0) ;  /* 0x000000001014794e */ /* 0x000fce0000000000 */
[----:B--23--:R-:W-:Y:S05]  /*00f0*/  CALL.ABS.NOINC R2 ;  /* 0x0000000002007343 */ /* 0x00cfea0003c00000 */
.L_x_0:
[----:B------:R-:W-:Y:S05]  /*0100*/  EXIT ;  /* 0x000000000000794d */ /* 0x000fea0003800000 */
.L_x_1:
[----:B------:R-:W-:-:S00]  /*0110*/  BRA `(.L_x_1) ;  /* 0xfffffffc00fc7947 */ /* 0x000fc0000383ffff */
[----:B------:R-:W-:-:S00]  /*0120*/  NOP ;  /* 0x0000000000007918 */ /* 0x000fc00000000000 */
        /* <DEDUP_REMOVED lines=13> */
.L_x_2:


//--------------------- .nv.global.init           --------------------------
	.section	.nv.global.init,"aw",@progbits
.nv.global.init:
	.type		$str,@object
	.size		$str,(.L_0 - $str)
$str:
        /*0000*/ 	.byte	0x48, 0x65, 0x6c, 0x6c, 0x6f, 0x20, 0x57, 0x6f, 0x72, 0x6c, 0x64, 0x21, 0x20, 0x66, 0x72, 0x6f
        /*0010*/ 	.byte	0x6d, 0x20, 0x74, 0x68, 0x72, 0x65, 0x61, 0x64, 0x20, 0x5b, 0x25, 0x64, 0x2c, 0x25, 0x64, 0x5d
        /*0020*/ 	.byte	0x20, 0x46, 0x72, 0x6f, 0x6d, 0x20, 0x64, 0x65, 0x76, 0x69, 0x63, 0x65, 0x0a, 0x00
.L_0:


//--------------------- .nv.shared.reserved.0     --------------------------
	.section	.nv.shared.reserved.0,"aw",@nobits
	.weak		__nv_reservedSMEM_offset_0_alias
	.size		__nv_reservedSMEM_offset_0_alias, 0, 64
	.other		__nv_reservedSMEM_offset_0_alias,@"STO_CUDA_RESERVED_SHARED STV_DEFAULT"
__nv_reservedSMEM_offset_0_alias:
	.zero		0
	.zero		64


//--------------------- .nv.constant0._Z14print_from_gpuv --------------------------
	.section	.nv.constant0._Z14print_from_gpuv,"a",@progbits
	.sectionflags	@""
	.align	4
.nv.constant0._Z14print_from_gpuv:
	.zero		896


//--------------------- SYMBOLS --------------------------

	.type		.nv.reservedSmem.offset0,@object
	.size		.nv.reservedSmem.offset0,0x4
	.type		vprintf,@function
